//
// Generated by NVIDIA NVVM Compiler
//
// Compiler Build ID: CL-36424714
// Cuda compilation tools, release 13.0, V13.0.88
// Based on NVVM 20.0.0
//

.version 9.0
.target sm_100
.address_size 64

	// .globl	_Z19buildInternalKernelPiP4NodeS1_i

.visible .entry _Z19buildInternalKernelPiP4NodeS1_i(
	.param .u64 .ptr .align 1 _Z19buildInternalKernelPiP4NodeS1_i_param_0,
	.param .u64 .ptr .align 1 _Z19buildInternalKernelPiP4NodeS1_i_param_1,
	.param .u64 .ptr .align 1 _Z19buildInternalKernelPiP4NodeS1_i_param_2,
	.param .u32 _Z19buildInternalKernelPiP4NodeS1_i_param_3
)
{
	.reg .pred 	%p<22>;
	.reg .b16 	%rs<3>;
	.reg .b32 	%r<66>;
	.reg .b64 	%rd<23>;

	ld.param.u64 	%rd4, [_Z19buildInternalKernelPiP4NodeS1_i_param_0];
	ld.param.u64 	%rd3, [_Z19buildInternalKernelPiP4NodeS1_i_param_2];
	ld.param.u32 	%r17, [_Z19buildInternalKernelPiP4NodeS1_i_param_3];
	cvta.to.global.u64 	%rd1, %rd4;
	mov.u32 	%r18, %ctaid.x;
	mov.u32 	%r19, %ntid.x;
	mov.u32 	%r20, %tid.x;
	mad.lo.s32 	%r1, %r18, %r19, %r20;
	setp.ge.s32 	%p1, %r1, %r17;
	@%p1 bra 	$L__BB0_16;
	setp.lt.s32 	%p2, %r1, -1;
	mul.wide.s32 	%rd5, %r1, 4;
	add.s64 	%rd2, %rd1, %rd5;
	mov.b32 	%r60, -1;
	@%p2 bra 	$L__BB0_3;
	add.s32 	%r22, %r1, 1;
	ld.global.u32 	%r23, [%rd2];
	mul.wide.u32 	%rd6, %r22, 4;
	add.s64 	%rd7, %rd1, %rd6;
	ld.global.u32 	%r24, [%rd7];
	xor.b32  	%r25, %r24, %r23;
	clz.b32 	%r60, %r25;
$L__BB0_3:
	add.s32 	%r27, %r17, 1;
	setp.gt.s32 	%p3, %r1, %r27;
	setp.lt.s32 	%p4, %r1, 1;
	or.pred  	%p5, %p4, %p3;
	mov.b32 	%r61, -1;
	@%p5 bra 	$L__BB0_5;
	add.s32 	%r28, %r1, -1;
	mul.wide.u32 	%rd8, %r1, 4;
	add.s64 	%rd9, %rd1, %rd8;
	ld.global.u32 	%r29, [%rd9];
	mul.wide.u32 	%rd10, %r28, 4;
	add.s64 	%rd11, %rd1, %rd10;
	ld.global.u32 	%r30, [%rd11];
	xor.b32  	%r31, %r30, %r29;
	clz.b32 	%r61, %r31;
$L__BB0_5:
	sub.s32 	%r33, %r60, %r61;
	not.b32 	%r34, %r33;
	shr.u32 	%r35, %r34, 31;
	shr.s32 	%r36, %r33, 31;
	add.s32 	%r6, %r36, %r35;
	sub.s32 	%r7, %r1, %r6;
	setp.gt.s32 	%p6, %r7, %r17;
	setp.lt.s32 	%p7, %r7, 0;
	or.pred  	%p8, %p6, %p7;
	mov.b32 	%r62, -1;
	@%p8 bra 	$L__BB0_7;
	ld.global.u32 	%r37, [%rd2];
	mul.wide.u32 	%rd12, %r7, 4;
	add.s64 	%rd13, %rd1, %rd12;
	ld.global.u32 	%r38, [%rd13];
	xor.b32  	%r39, %r38, %r37;
	clz.b32 	%r62, %r39;
$L__BB0_7:
	mov.u32 	%r63, %r1;
$L__BB0_8:
	mov.u32 	%r10, %r63;
	add.s32 	%r63, %r10, %r6;
	setp.gt.s32 	%p9, %r63, %r17;
	setp.lt.s32 	%p10, %r63, 0;
	or.pred  	%p11, %p9, %p10;
	@%p11 bra 	$L__BB0_10;
	ld.global.u32 	%r40, [%rd2];
	mul.wide.u32 	%rd14, %r63, 4;
	add.s64 	%rd15, %rd1, %rd14;
	ld.global.u32 	%r41, [%rd15];
	xor.b32  	%r42, %r41, %r40;
	clz.b32 	%r43, %r42;
	setp.gt.s32 	%p12, %r43, %r62;
	@%p12 bra 	$L__BB0_8;
$L__BB0_10:
	setp.gt.s32 	%p13, %r10, %r17;
	setp.lt.s32 	%p14, %r10, 0;
	or.pred  	%p15, %p13, %p14;
	mov.b32 	%r64, -1;
	@%p15 bra 	$L__BB0_12;
	ld.global.u32 	%r45, [%rd2];
	mul.wide.u32 	%rd16, %r10, 4;
	add.s64 	%rd17, %rd1, %rd16;
	ld.global.u32 	%r46, [%rd17];
	xor.b32  	%r47, %r46, %r45;
	clz.b32 	%r64, %r47;
$L__BB0_12:
	mov.b32 	%r65, 0;
$L__BB0_13:
	mov.u32 	%r14, %r65;
	add.s32 	%r65, %r14, 1;
	mad.lo.s32 	%r49, %r6, %r14, %r6;
	add.s32 	%r16, %r49, %r1;
	setp.gt.s32 	%p16, %r16, %r17;
	setp.lt.s32 	%p17, %r16, 0;
	or.pred  	%p18, %p16, %p17;
	@%p18 bra 	$L__BB0_15;
	ld.global.u32 	%r50, [%rd2];
	mul.wide.u32 	%rd18, %r16, 4;
	add.s64 	%rd19, %rd1, %rd18;
	ld.global.u32 	%r51, [%rd19];
	xor.b32  	%r52, %r51, %r50;
	clz.b32 	%r53, %r52;
	setp.gt.s32 	%p19, %r53, %r64;
	@%p19 bra 	$L__BB0_13;
$L__BB0_15:
	min.s32 	%r54, %r6, 0;
	add.s32 	%r55, %r54, %r1;
	mad.lo.s32 	%r56, %r14, %r6, %r55;
	add.s32 	%r57, %r56, 1;
	min.s32 	%r58, %r1, %r10;
	setp.eq.s32 	%p20, %r58, %r56;
	selp.u16 	%rs1, 1, 0, %p20;
	max.s32 	%r59, %r1, %r10;
	setp.eq.s32 	%p21, %r59, %r57;
	selp.u16 	%rs2, 1, 0, %p21;
	cvta.to.global.u64 	%rd20, %rd3;
	mul.wide.s32 	%rd21, %r1, 24;
	add.s64 	%rd22, %rd20, %rd21;
	st.global.u32 	[%rd22+4], %r1;
	st.global.u32 	[%rd22+8], %r56;
	st.global.u8 	[%rd22+12], %rs1;
	st.global.u32 	[%rd22+16], %r57;
	st.global.u8 	[%rd22+20], %rs2;
$L__BB0_16:
	ret;

}


// ===== COMPILED SASS (sm_100) =====

	.target	sm_100

	.elftype	@"ET_EXEC"


//--------------------- .note.nv.tkinfo           --------------------------
	.section	.note.nv.tkinfo,"",@"SHT_NOTE"
	.sectionflags	@"SHF_NOTE_NV_TKINFO"
	.tkinfo
        /*0018*/ 	.word	0x00000002
        /*0030*/ 	.string	""
        /*0030*/ 	.string	"ptxas"
        /*0030*/ 	.string	"Cuda compilation tools, release 13.0, V13.0.88"
        /*0030*/ 	.string	"Build cuda_13.0.r13.0/compiler.36424714_0"
        /*0030*/ 	.string	"-arch sm_100 -m 64 "



//--------------------- .note.nv.cuinfo           --------------------------
	.section	.note.nv.cuinfo,"",@"SHT_NOTE"
	.sectionflags	@"SHF_NOTE_NV_CUINFO"
        /*0018*/ 	.short	0x0002
        /*001a*/ 	.short	0x0064
        /*001c*/ 	.short	0x0082
	.zero		2


//--------------------- .nv.info                  --------------------------
	.section	.nv.info,"",@"SHT_CUDA_INFO"
	.align	4


	//----- nvinfo : EIATTR_REGCOUNT
	.align		4
        /*0000*/ 	.byte	0x04, 0x2f
        /*0002*/ 	.short	(.L_1 - .L_0)
	.align		4
.L_0:
        /*0004*/ 	.word	index@(_Z19buildInternalKernelPiP4NodeS1_i)
        /*0008*/ 	.word	0x00000011


	//----- nvinfo : EIATTR_FRAME_SIZE
	.align		4
.L_1:
        /*000c*/ 	.byte	0x04, 0x11
        /*000e*/ 	.short	(.L_3 - .L_2)
	.align		4
.L_2:
        /*0010*/ 	.word	index@(_Z19buildInternalKernelPiP4NodeS1_i)
        /*0014*/ 	.word	0x00000000


	//----- nvinfo : EIATTR_MIN_STACK_SIZE
	.align		4
.L_3:
        /*0018*/ 	.byte	0x04, 0x12
        /*001a*/ 	.short	(.L_5 - .L_4)
	.align		4
.L_4:
        /*001c*/ 	.word	index@(_Z19buildInternalKernelPiP4NodeS1_i)
        /*0020*/ 	.word	0x00000000
.L_5:


//--------------------- .nv.compat                --------------------------
	.section	.nv.compat,"",@"SHT_CUDA_COMPAT_INFO"
	.align	4
        /*0000*/ 	.byte	0x02, 0x09, 0x00, 0x00, 0x02, 0x02, 0x01, 0x00, 0x02, 0x05, 0x05, 0x00, 0x03, 0x07, 0x01, 0x01
        /*0010*/ 	.byte	0x02, 0x03, 0x00, 0x00, 0x02, 0x06, 0x01, 0x00, 0x04, 0x0b, 0x08, 0x00, 0x09, 0x00, 0x00, 0x00
        /*0020*/ 	.byte	0x00, 0x00, 0x00, 0x00


//--------------------- .nv.info._Z19buildInternalKernelPiP4NodeS1_i --------------------------
	.section	.nv.info._Z19buildInternalKernelPiP4NodeS1_i,"",@"SHT_CUDA_INFO"
	.sectionflags	@""
	.align	4


	//----- nvinfo : EIATTR_CUDA_API_VERSION
	.align		4
        /*0000*/ 	.byte	0x04, 0x37
        /*0002*/ 	.short	(.L_7 - .L_6)
.L_6:
        /*0004*/ 	.word	0x00000082


	//----- nvinfo : EIATTR_KPARAM_INFO
	.align		4
.L_7:
        /*0008*/ 	.byte	0x04, 0x17
        /*000a*/ 	.short	(.L_9 - .L_8)
.L_8:
        /*000c*/ 	.word	0x00000000
        /*0010*/ 	.short	0x0003
        /*0012*/ 	.short	0x0018
        /*0014*/ 	.byte	0x00, 0xf0, 0x11, 0x00


	//----- nvinfo : EIATTR_KPARAM_INFO
	.align		4
.L_9:
        /*0018*/ 	.byte	0x04, 0x17
        /*001a*/ 	.short	(.L_11 - .L_10)
.L_10:
        /*001c*/ 	.word	0x00000000
        /*0020*/ 	.short	0x0002
        /*0022*/ 	.short	0x0010
        /*0024*/ 	.byte	0x00, 0xf5, 0x21, 0x00


	//----- nvinfo : EIATTR_KPARAM_INFO
	.align		4
.L_11:
        /*0028*/ 	.byte	0x04, 0x17
        /*002a*/ 	.short	(.L_13 - .L_12)
.L_12:
        /*002c*/ 	.word	0x00000000
        /*0030*/ 	.short	0x0001
        /*0032*/ 	.short	0x0008
        /*0034*/ 	.byte	0x00, 0xf5, 0x21, 0x00


	//----- nvinfo : EIATTR_KPARAM_INFO
	.align		4
.L_13:
        /*0038*/ 	.byte	0x04, 0x17
        /*003a*/ 	.short	(.L_15 - .L_14)
.L_14:
        /*003c*/ 	.word	0x00000000
        /*0040*/ 	.short	0x0000
        /*0042*/ 	.short	0x0000
        /*0044*/ 	.byte	0x00, 0xf5, 0x21, 0x00


	//----- nvinfo : EIATTR_SPARSE_MMA_MASK
	.align		4
.L_15:
        /*0048*/ 	.byte	0x03, 0x50
        /*004a*/ 	.short	0x0000


	//----- nvinfo : EIATTR_MAXREG_COUNT
	.align		4
        /*004c*/ 	.byte	0x03, 0x1b
        /*004e*/ 	.short	0x00ff


	//----- nvinfo : EIATTR_MERCURY_ISA_VERSION
	.align		4
        /*0050*/ 	.byte	0x03, 0x5f
        /*0052*/ 	.short	0x0101


	//----- nvinfo : EIATTR_VRC_CTA_INIT_COUNT
	.align		4
        /*0054*/ 	.byte	0x02, 0x4a
	.zero		1
	.zero		1


	//----- nvinfo : EIATTR_EXIT_INSTR_OFFSETS
	.align		4
        /*0058*/ 	.byte	0x04, 0x1c
        /*005a*/ 	.short	(.L_17 - .L_16)


	//   ....[0]....
.L_16:
        /*005c*/ 	.word	0x00000070


	//   ....[1]....
        /*0060*/ 	.word	0x000007c0


	//----- nvinfo : EIATTR_CRS_STACK_SIZE
	.align		4
.L_17:
        /*0064*/ 	.byte	0x04, 0x1e
        /*0066*/ 	.short	(.L_19 - .L_18)
.L_18:
        /*0068*/ 	.word	0x00000000


	//----- nvinfo : EIATTR_CBANK_PARAM_SIZE
	.align		4
.L_19:
        /*006c*/ 	.byte	0x03, 0x19
        /*006e*/ 	.short	0x001c


	//----- nvinfo : EIATTR_PARAM_CBANK
	.align		4
        /*0070*/ 	.byte	0x04, 0x0a
        /*0072*/ 	.short	(.L_21 - .L_20)
	.align		4
.L_20:
        /*0074*/ 	.word	index@(.nv.constant0._Z19buildInternalKernelPiP4NodeS1_i)
        /*0078*/ 	.short	0x0380
        /*007a*/ 	.short	0x001c


	//----- nvinfo : EIATTR_SW_WAR
	.align		4
.L_21:
        /*007c*/ 	.byte	0x04, 0x36
        /*007e*/ 	.short	(.L_23 - .L_22)
.L_22:
        /*0080*/ 	.word	0x00000008
.L_23:


//--------------------- .nv.callgraph             --------------------------
	.section	.nv.callgraph,"",@"SHT_CUDA_CALLGRAPH"
	.align	4
	.sectionentsize	8
	.align		4
        /*0000*/ 	.word	0x00000000
	.align		4
        /*0004*/ 	.word	0xffffffff
	.align		4
        /*0008*/ 	.word	0x00000000
	.align		4
        /*000c*/ 	.word	0xfffffffe
	.align		4
        /*0010*/ 	.word	0x00000000
	.align		4
        /*0014*/ 	.word	0xfffffffd
	.align		4
        /*0018*/ 	.word	0x00000000
	.align		4
        /*001c*/ 	.word	0xfffffffc


//--------------------- .text._Z19buildInternalKernelPiP4NodeS1_i --------------------------
	.section	.text._Z19buildInternalKernelPiP4NodeS1_i,"ax",@progbits
	.align	128
        .global         _Z19buildInternalKernelPiP4NodeS1_i
        .type           _Z19buildInternalKernelPiP4NodeS1_i,@function
        .size           _Z19buildInternalKernelPiP4NodeS1_i,(.L_x_15 - _Z19buildInternalKernelPiP4NodeS1_i)
        .other          _Z19buildInternalKernelPiP4NodeS1_i,@"STO_CUDA_ENTRY STV_DEFAULT"
_Z19buildInternalKernelPiP4NodeS1_i:
.text._Z19buildInternalKernelPiP4NodeS1_i:
[----:B------:R-:W-:Y:S01]  /*0000*/  LDC R1, c[0x0][0x37c] ;  /* 0x0000df00ff017b82 */ /* 0x000fe20000000800 */
[----:B------:R-:W0:Y:S07]  /*0010*/  S2R R3, SR_TID.X ;  /* 0x0000000000037919 */ /* 0x000e2e0000002100 */
[----:B------:R-:W0:Y:S01]  /*0020*/  S2UR UR4, SR_CTAID.X ;  /* 0x00000000000479c3 */ /* 0x000e220000002500 */
[----:B------:R-:W1:Y:S07]  /*0030*/  LDCU UR5, c[0x0][0x398] ;  /* 0x00007300ff0577ac */ /* 0x000e6e0008000800 */
[----:B------:R-:W0:Y:S02]  /*0040*/  LDC R0, c[0x0][0x360] ;  /* 0x0000d800ff007b82 */ /* 0x000e240000000800 */
[----:B0-----:R-:W-:-:S05]  /*0050*/  IMAD R0, R0, UR4, R3 ;  /* 0x0000000400007c24 */ /* 0x001fca000f8e0203 */
[----:B-1----:R-:W-:-:S13]  /*0060*/  ISETP.GE.AND P0, PT, R0, UR5, PT ;  /* 0x0000000500007c0c */ /* 0x002fda000bf06270 */
[----:B------:R-:W-:Y:S05]  /*0070*/  @P0 EXIT ;  /* 0x000000000000094d */ /* 0x000fea0003800000 */
[----:B------:R-:W0:Y:S01]  /*0080*/  LDC.64 R4, c[0x0][0x380] ;  /* 0x0000e000ff047b82 */ /* 0x000e220000000a00 */
[C---:B------:R-:W-:Y:S01]  /*0090*/  ISETP.GE.AND P0, PT, R0.reuse, -0x1, PT ;  /* 0xffffffff0000780c */ /* 0x040fe20003f06270 */
[----:B------:R-:W1:Y:S01]  /*00a0*/  LDCU.64 UR6, c[0x0][0x358] ;  /* 0x00006b00ff0677ac */ /* 0x000e620008000a00 */
[----:B------:R-:W-:Y:S01]  /*00b0*/  BSSY.RECONVERGENT B0, `(.L_x_0) ;  /* 0x000000b000007945 */ /* 0x000fe20003800200 */
[----:B------:R-:W-:Y:S02]  /*00c0*/  IMAD.MOV.U32 R10, RZ, RZ, -0x1 ;  /* 0xffffffffff0a7424 */ /* 0x000fe400078e00ff */
[----:B0-----:R-:W-:-:S08]  /*00d0*/  IMAD.WIDE R2, R0, 0x4, R4 ;  /* 0x0000000400027825 */ /* 0x001fd000078e0204 */
[----:B-1----:R-:W-:Y:S05]  /*00e0*/  @!P0 BRA `(.L_x_1) ;  /* 0x00000000001c8947 */ /* 0x002fea0003800000 */
[----:B------:R-:W-:Y:S01]  /*00f0*/  VIADD R7, R0, 0x1 ;  /* 0x0000000100077836 */ /* 0x000fe20000000000 */
[----:B------:R-:W2:Y:S03]  /*0100*/  LDG.E R8, desc[UR6][R2.64] ;  /* 0x0000000602087981 */ /* 0x000ea6000c1e1900 */
[----:B------:R-:W-:-:S06]  /*0110*/  IMAD.WIDE.U32 R6, R7, 0x4, R4 ;  /* 0x0000000407067825 */ /* 0x000fcc00078e0004 */
[----:B------:R-:W2:Y:S02]  /*0120*/  LDG.E R7, desc[UR6][R6.64] ;  /* 0x0000000606077981 */ /* 0x000ea4000c1e1900 */
[----:B--2---:R-:W-:-:S06]  /*0130*/  LOP3.LUT R8, R7, R8, RZ, 0x3c, !PT ;  /* 0x0000000807087212 */ /* 0x004fcc00078e3cff */
[----:B------:R-:W0:Y:S02]  /*0140*/  FLO.U32 R8, R8 ;  /* 0x0000000800087300 */ /* 0x000e2400000e0000 */
[----:B0-----:R-:W-:-:S07]  /*0150*/  IADD3 R10, PT, PT, -R8, 0x1f, RZ ;  /* 0x0000001f080a7810 */ /* 0x001fce0007ffe1ff */
.L_x_1:
[----:B------:R-:W-:Y:S05]  /*0160*/  BSYNC.RECONVERGENT B0 ;  /* 0x0000000000007941 */ /* 0x000fea0003800200 */
.L_x_0:
[----:B------:R-:W-:Y:S01]  /*0170*/  UIADD3 UR4, UPT, UPT, UR5, 0x1, URZ ;  /* 0x0000000105047890 */ /* 0x000fe2000fffe0ff */
[----:B------:R-:W-:Y:S01]  /*0180*/  BSSY.RECONVERGENT B0, `(.L_x_2) ;  /* 0x000000d000007945 */ /* 0x000fe20003800200 */
[----:B------:R-:W-:-:S04]  /*0190*/  IMAD.MOV.U32 R11, RZ, RZ, -0x1 ;  /* 0xffffffffff0b7424 */ /* 0x000fc800078e00ff */
[----:B------:R-:W-:-:S04]  /*01a0*/  ISETP.GT.AND P0, PT, R0, UR4, PT ;  /* 0x0000000400007c0c */ /* 0x000fc8000bf04270 */
[----:B------:R-:W-:-:S13]  /*01b0*/  ISETP.LT.OR P0, PT, R0, 0x1, P0 ;  /* 0x000000010000780c */ /* 0x000fda0000701670 */
[----:B------:R-:W-:Y:S05]  /*01c0*/  @P0 BRA `(.L_x_3) ;  /* 0x0000000000200947 */ /* 0x000fea0003800000 */
[C---:B------:R-:W-:Y:S02]  /*01d0*/  VIADD R9, R0.reuse, 0xffffffff ;  /* 0xffffffff00097836 */ /* 0x040fe40000000000 */
[----:B------:R-:W-:-:S04]  /*01e0*/  IMAD.WIDE.U32 R6, R0, 0x4, R4 ;  /* 0x0000000400067825 */ /* 0x000fc800078e0004 */
[----:B------:R-:W-:Y:S02]  /*01f0*/  IMAD.WIDE.U32 R8, R9, 0x4, R4 ;  /* 0x0000000409087825 */ /* 0x000fe400078e0004 */
[----:B------:R-:W2:Y:S04]  /*0200*/  LDG.E R6, desc[UR6][R6.64] ;  /* 0x0000000606067981 */ /* 0x000ea8000c1e1900 */
[----:B------:R-:W2:Y:S02]  /*0210*/  LDG.E R9, desc[UR6][R8.64] ;  /* 0x0000000608097981 */ /* 0x000ea4000c1e1900 */
[----:B--2---:R-:W-:-:S06]  /*0220*/  LOP3.LUT R12, R9, R6, RZ, 0x3c, !PT ;  /* 0x00000006090c7212 */ /* 0x004fcc00078e3cff */
[----:B------:R-:W0:Y:S02]  /*0230*/  FLO.U32 R12, R12 ;  /* 0x0000000c000c7300 */ /* 0x000e2400000e0000 */
[----:B0-----:R-:W-:-:S07]  /*0240*/  IADD3 R11, PT, PT, -R12, 0x1f, RZ ;  /* 0x0000001f0c0b7810 */ /* 0x001fce0007ffe1ff */
.L_x_3:
[----:B------:R-:W-:Y:S05]  /*0250*/  BSYNC.RECONVERGENT B0 ;  /* 0x0000000000007941 */ /* 0x000fea0003800200 */
.L_x_2:
[----:B------:R-:W-:Y:S01]  /*0260*/  IMAD.IADD R10, R10, 0x1, -R11 ;  /* 0x000000010a0a7824 */ /* 0x000fe200078e0a0b */
[----:B------:R-:W0:Y:S01]  /*0270*/  LDC R14, c[0x0][0x398] ;  /* 0x0000e600ff0e7b82 */ /* 0x000e220000000800 */
[----:B------:R-:W-:Y:S03]  /*0280*/  BSSY.RECONVERGENT B0, `(.L_x_4) ;  /* 0x0000010000007945 */ /* 0x000fe60003800200 */
[----:B------:R-:W-:-:S04]  /*0290*/  LOP3.LUT R6, RZ, R10, RZ, 0x33, !PT ;  /* 0x0000000aff067212 */ /* 0x000fc800078e33ff */
[----:B------:R-:W-:Y:S01]  /*02a0*/  SHF.R.U32.HI R7, RZ, 0x1f, R6 ;  /* 0x0000001fff077819 */ /* 0x000fe20000011606 */
[----:B------:R-:W1:Y:S01]  /*02b0*/  LDC.64 R8, c[0x0][0x380] ;  /* 0x0000e000ff087b82 */ /* 0x000e620000000a00 */
[----:B------:R-:W-:Y:S02]  /*02c0*/  IMAD.MOV.U32 R6, RZ, RZ, -0x1 ;  /* 0xffffffffff067424 */ /* 0x000fe400078e00ff */
[----:B------:R-:W-:-:S05]  /*02d0*/  LEA.HI.SX32 R7, R10, R7, 0x1 ;  /* 0x000000070a077211 */ /* 0x000fca00078f0aff */
[----:B------:R-:W-:-:S05]  /*02e0*/  IMAD.IADD R11, R0, 0x1, -R7 ;  /* 0x00000001000b7824 */ /* 0x000fca00078e0a07 */
[----:B------:R-:W-:-:S04]  /*02f0*/  ISETP.GE.AND P0, PT, R11, RZ, PT ;  /* 0x000000ff0b00720c */ /* 0x000fc80003f06270 */
[----:B------:R-:W-:-:S13]  /*0300*/  ISETP.GT.OR P0, PT, R11, UR5, !P0 ;  /* 0x000000050b007c0c */ /* 0x000fda000c704670 */
[----:B------:R-:W-:Y:S05]  /*0310*/  @P0 BRA `(.L_x_5) ;  /* 0x0000000000180947 */ /* 0x000fea0003800000 */
[----:B------:R-:W-:Y:S02]  /*0320*/  IMAD.WIDE.U32 R4, R11, 0x4, R4 ;  /* 0x000000040b047825 */ /* 0x000fe400078e0004 */
[----:B------:R-:W2:Y:S04]  /*0330*/  LDG.E R11, desc[UR6][R2.64] ;  /* 0x00000006020b7981 */ /* 0x000ea8000c1e1900 */
[----:B------:R-:W2:Y:S02]  /*0340*/  LDG.E R4, desc[UR6][R4.64] ;  /* 0x0000000604047981 */ /* 0x000ea4000c1e1900 */
[----:B--2---:R-:W-:-:S06]  /*0350*/  LOP3.LUT R10, R4, R11, RZ, 0x3c, !PT ;  /* 0x0000000b040a7212 */ /* 0x004fcc00078e3cff */
[----:B------:R-:W2:Y:S02]  /*0360*/  FLO.U32 R10, R10 ;  /* 0x0000000a000a7300 */ /* 0x000ea400000e0000 */
[----:B--2---:R-:W-:-:S07]  /*0370*/  IADD3 R6, PT, PT, -R10, 0x1f, RZ ;  /* 0x0000001f0a067810 */ /* 0x004fce0007ffe1ff */
.L_x_5:
[----:B------:R-:W-:Y:S05]  /*0380*/  BSYNC.RECONVERGENT B0 ;  /* 0x0000000000007941 */ /* 0x000fea0003800200 */
.L_x_4:
[----:B------:R-:W-:Y:S01]  /*0390*/  BSSY.RECONVERGENT B0, `(.L_x_6) ;  /* 0x0000010000007945 */ /* 0x000fe20003800200 */
[----:B------:R-:W-:-:S07]  /*03a0*/  IMAD.MOV.U32 R4, RZ, RZ, R0 ;  /* 0x000000ffff047224 */ /* 0x000fce00078e0000 */
.L_x_8:
[--C-:B------:R-:W-:Y:S02]  /*03b0*/  IMAD.IADD R10, R7, 0x1, R4.reuse ;  /* 0x00000001070a7824 */ /* 0x100fe400078e0204 */
[----:B------:R-:W-:-:S03]  /*03c0*/  IMAD.MOV.U32 R5, RZ, RZ, R4 ;  /* 0x000000ffff057224 */ /* 0x000fc600078e0004 */
[----:B------:R-:W-:-:S04]  /*03d0*/  ISETP.GE.AND P0, PT, R10, RZ, PT ;  /* 0x000000ff0a00720c */ /* 0x000fc80003f06270 */
[----:B0-----:R-:W-:-:S13]  /*03e0*/  ISETP.GT.OR P0, PT, R10, R14, !P0 ;  /* 0x0000000e0a00720c */ /* 0x001fda0004704670 */
[----:B------:R-:W-:Y:S05]  /*03f0*/  @P0 BRA `(.L_x_7) ;  /* 0x0000000000240947 */ /* 0x000fea0003800000 */
[----:B------:R-:W-:Y:S01]  /*0400*/  IMAD.MOV.U32 R4, RZ, RZ, R10 ;  /* 0x000000ffff047224 */ /* 0x000fe200078e000a */
[----:B------:R-:W2:Y:S03]  /*0410*/  LDG.E R12, desc[UR6][R2.64] ;  /* 0x00000006020c7981 */ /* 0x000ea6000c1e1900 */
[----:B-1----:R-:W-:-:S06]  /*0420*/  IMAD.WIDE.U32 R10, R4, 0x4, R8 ;  /* 0x00000004040a7825 */ /* 0x002fcc00078e0008 */
[----:B------:R-:W2:Y:S02]  /*0430*/  LDG.E R11, desc[UR6][R10.64] ;  /* 0x000000060a0b7981 */ /* 0x000ea4000c1e1900 */
[----:B--2---:R-:W-:-:S06]  /*0440*/  LOP3.LUT R12, R11, R12, RZ, 0x3c, !PT ;  /* 0x0000000c0b0c7212 */ /* 0x004fcc00078e3cff */
[----:B------:R-:W0:Y:S02]  /*0450*/  FLO.U32 R12, R12 ;  /* 0x0000000c000c7300 */ /* 0x000e2400000e0000 */
[----:B0-----:R-:W-:-:S04]  /*0460*/  IADD3 R13, PT, PT, -R12, 0x1f, RZ ;  /* 0x0000001f0c0d7810 */ /* 0x001fc80007ffe1ff */
[----:B------:R-:W-:-:S13]  /*0470*/  ISETP.GT.AND P0, PT, R13, R6, PT ;  /* 0x000000060d00720c */ /* 0x000fda0003f04270 */
[----:B------:R-:W-:Y:S05]  /*0480*/  @P0 BRA `(.L_x_8) ;  /* 0xfffffffc00c80947 */ /* 0x000fea000383ffff */
.L_x_7:
[----:B------:R-:W-:Y:S05]  /*0490*/  BSYNC.RECONVERGENT B0 ;  /* 0x0000000000007941 */ /* 0x000fea0003800200 */
.L_x_6:
[----:B-1----:R-:W0:Y:S01]  /*04a0*/  LDC.64 R8, c[0x0][0x380] ;  /* 0x0000e000ff087b82 */ /* 0x002e220000000a00 */
[C---:B------:R-:W-:Y:S01]  /*04b0*/  ISETP.GE.AND P0, PT, R5.reuse, RZ, PT ;  /* 0x000000ff0500720c */ /* 0x040fe20003f06270 */
[----:B------:R-:W1:Y:S01]  /*04c0*/  LDCU UR4, c[0x0][0x398] ;  /* 0x00007300ff0477ac */ /* 0x000e620008000800 */
[----:B------:R-:W-:Y:S01]  /*04d0*/  BSSY.RECONVERGENT B0, `(.L_x_9) ;  /* 0x000000b000007945 */ /* 0x000fe20003800200 */
[----:B------:R-:W-:Y:S01]  /*04e0*/  IMAD.MOV.U32 R4, RZ, RZ, -0x1 ;  /* 0xffffffffff047424 */ /* 0x000fe200078e00ff */
[----:B------:R-:W-:-:S13]  /*04f0*/  ISETP.GT.OR P0, PT, R5, R14, !P0 ;  /* 0x0000000e0500720c */ /* 0x000fda0004704670 */
[----:B------:R-:W-:Y:S05]  /*0500*/  @P0 BRA `(.L_x_10) ;  /* 0x00000000001c0947 */ /* 0x000fea0003800000 */
[----:B------:R-:W2:Y:S01]  /*0510*/  LDC.64 R10, c[0x0][0x380] ;  /* 0x0000e000ff0a7b82 */ /* 0x000ea20000000a00 */
[----:B------:R-:W3:Y:S01]  /*0520*/  LDG.E R13, desc[UR6][R2.64] ;  /* 0x00000006020d7981 */ /* 0x000ee2000c1e1900 */
[----:B--2---:R-:W-:-:S06]  /*0530*/  IMAD.WIDE.U32 R10, R5, 0x4, R10 ;  /* 0x00000004050a7825 */ /* 0x004fcc00078e000a */
[----:B------:R-:W3:Y:S02]  /*0540*/  LDG.E R10, desc[UR6][R10.64] ;  /* 0x000000060a0a7981 */ /* 0x000ee4000c1e1900 */
[----:B---3--:R-:W-:-:S06]  /*0550*/  LOP3.LUT R6, R10, R13, RZ, 0x3c, !PT ;  /* 0x0000000d0a067212 */ /* 0x008fcc00078e3cff */
[----:B------:R-:W2:Y:S02]  /*0560*/  FLO.U32 R6, R6 ;  /* 0x0000000600067300 */ /* 0x000ea400000e0000 */
[----:B--2---:R-:W-:-:S07]  /*0570*/  IADD3 R4, PT, PT, -R6, 0x1f, RZ ;  /* 0x0000001f06047810 */ /* 0x004fce0007ffe1ff */
.L_x_10:
[----:B-1----:R-:W-:Y:S05]  /*0580*/  BSYNC.RECONVERGENT B0 ;  /* 0x0000000000007941 */ /* 0x002fea0003800200 */
.L_x_9:
[----:B------:R-:W-:Y:S01]  /*0590*/  BSSY.RECONVERGENT B0, `(.L_x_11) ;  /* 0x0000011000007945 */ /* 0x000fe20003800200 */
[----:B------:R-:W-:-:S07]  /*05a0*/  IMAD.MOV.U32 R6, RZ, RZ, RZ ;  /* 0x000000ffff067224 */ /* 0x000fce00078e00ff */
.L_x_13:
[----:B------:R-:W-:Y:S02]  /*05b0*/  IMAD R11, R7, R6, R7 ;  /* 0x00000006070b7224 */ /* 0x000fe400078e0207 */
[----:B------:R-:W-:Y:S02]  /*05c0*/  IMAD.MOV.U32 R14, RZ, RZ, R6 ;  /* 0x000000ffff0e7224 */ /* 0x000fe400078e0006 */
[----:B------:R-:W-:-:S05]  /*05d0*/  IMAD.IADD R11, R0, 0x1, R11 ;  /* 0x00000001000b7824 */ /* 0x000fca00078e020b */
[----:B------:R-:W-:-:S04]  /*05e0*/  ISETP.GE.AND P0, PT, R11, RZ, PT ;  /* 0x000000ff0b00720c */ /* 0x000fc80003f06270 */
[----:B------:R-:W-:-:S13]  /*05f0*/  ISETP.GT.OR P0, PT, R11, UR4, !P0 ;  /* 0x000000040b007c0c */ /* 0x000fda000c704670 */
[----:B------:R-:W-:Y:S05]  /*0600*/  @P0 BRA `(.L_x_12) ;  /* 0x0000000000240947 */ /* 0x000fea0003800000 */
[----:B0-----:R-:W-:Y:S01]  /*0610*/  IMAD.WIDE.U32 R10, R11, 0x4, R8 ;  /* 0x000000040b0a7825 */ /* 0x001fe200078e0008 */
[----:B------:R-:W2:Y:S05]  /*0620*/  LDG.E R12, desc[UR6][R2.64] ;  /* 0x00000006020c7981 */ /* 0x000eaa000c1e1900 */
[----:B------:R-:W2:Y:S01]  /*0630*/  LDG.E R11, desc[UR6][R10.64] ;  /* 0x000000060a0b7981 */ /* 0x000ea2000c1e1900 */
[----:B------:R-:W-:Y:S01]  /*0640*/  VIADD R6, R6, 0x1 ;  /* 0x0000000106067836 */ /* 0x000fe20000000000 */
[----:B--2---:R-:W-:-:S06]  /*0650*/  LOP3.LUT R12, R11, R12, RZ, 0x3c, !PT ;  /* 0x0000000c0b0c7212 */ /* 0x004fcc00078e3cff */
[----:B------:R-:W0:Y:S02]  /*0660*/  FLO.U32 R12, R12 ;  /* 0x0000000c000c7300 */ /* 0x000e2400000e0000 */
[----:B0-----:R-:W-:-:S04]  /*0670*/  IADD3 R13, PT, PT, -R12, 0x1f, RZ ;  /* 0x0000001f0c0d7810 */ /* 0x001fc80007ffe1ff */
[----:B------:R-:W-:-:S13]  /*0680*/  ISETP.GT.AND P0, PT, R13, R4, PT ;  /* 0x000000040d00720c */ /* 0x000fda0003f04270 */
[----:B------:R-:W-:Y:S05]  /*0690*/  @P0 BRA `(.L_x_13) ;  /* 0xfffffffc00c40947 */ /* 0x000fea000383ffff */
.L_x_12:
[----:B------:R-:W-:Y:S05]  /*06a0*/  BSYNC.RECONVERGENT B0 ;  /* 0x0000000000007941 */ /* 0x000fea0003800200 */
.L_x_11:
[----:B------:R-:W1:Y:S01]  /*06b0*/  LDC.64 R2, c[0x0][0x390] ;  /* 0x0000e400ff027b82 */ /* 0x000e620000000a00 */
[----:B0-----:R-:W-:Y:S02]  /*06c0*/  VIMNMX R9, PT, PT, RZ, R7, PT ;  /* 0x00000007ff097248 */ /* 0x001fe40003fe0100 */
[----:B------:R-:W-:-:S03]  /*06d0*/  VIMNMX R6, PT, PT, R0, R5, !PT ;  /* 0x0000000500067248 */ /* 0x000fc60007fe0100 */
[----:B------:R-:W-:-:S04]  /*06e0*/  IMAD.IADD R4, R0, 0x1, R9 ;  /* 0x0000000100047824 */ /* 0x000fc800078e0209 */
[----:B------:R-:W-:Y:S01]  /*06f0*/  IMAD R7, R7, R14, R4 ;  /* 0x0000000e07077224 */ /* 0x000fe200078e0204 */
[----:B------:R-:W-:-:S03]  /*0700*/  VIMNMX R4, PT, PT, R0, R5, PT ;  /* 0x0000000500047248 */ /* 0x000fc60003fe0100 */
[----:B------:R-:W-:Y:S01]  /*0710*/  VIADD R5, R7, 0x1 ;  /* 0x0000000107057836 */ /* 0x000fe20000000000 */
[----:B------:R-:W-:-:S04]  /*0720*/  ISETP.NE.AND P0, PT, R4, R7, PT ;  /* 0x000000070400720c */ /* 0x000fc80003f05270 */
[----:B------:R-:W-:Y:S02]  /*0730*/  ISETP.NE.AND P1, PT, R6, R5, PT ;  /* 0x000000050600720c */ /* 0x000fe40003f25270 */
[----:B------:R-:W-:Y:S02]  /*0740*/  SEL R9, RZ, 0x1, P0 ;  /* 0x00000001ff097807 */ /* 0x000fe40000000000 */
[----:B------:R-:W-:Y:S01]  /*0750*/  SEL R11, RZ, 0x1, P1 ;  /* 0x00000001ff0b7807 */ /* 0x000fe20000800000 */
[----:B-1----:R-:W-:-:S05]  /*0760*/  IMAD.WIDE R2, R0, 0x18, R2 ;  /* 0x0000001800027825 */ /* 0x002fca00078e0202 */
[----:B------:R-:W-:Y:S04]  /*0770*/  STG.E desc[UR6][R2.64+0x4], R0 ;  /* 0x0000040002007986 */ /* 0x000fe8000c101906 */
[----:B------:R-:W-:Y:S04]  /*0780*/  STG.E desc[UR6][R2.64+0x8], R7 ;  /* 0x0000080702007986 */ /* 0x000fe8000c101906 */
[----:B------:R-:W-:Y:S04]  /*0790*/  STG.E desc[UR6][R2.64+0x10], R5 ;  /* 0x0000100502007986 */ /* 0x000fe8000c101906 */
[----:B------:R-:W-:Y:S04]  /*07a0*/  STG.E.U8 desc[UR6][R2.64+0xc], R9 ;  /* 0x00000c0902007986 */ /* 0x000fe8000c101106 */
[----:B------:R-:W-:Y:S01]  /*07b0*/  STG.E.U8 desc[UR6][R2.64+0x14], R11 ;  /* 0x0000140b02007986 */ /* 0x000fe2000c101106 */
[----:B------:R-:W-:Y:S05]  /*07c0*/  EXIT ;  /* 0x000000000000794d */ /* 0x000fea0003800000 */
.L_x_14:
[----:B------:R-:W-:-:S00]  /*07d0*/  BRA `(.L_x_14) ;  /* 0xfffffffc00fc7947 */ /* 0x000fc0000383ffff */
[----:B------:R-:W-:-:S00]  /*07e0*/  NOP ;  /* 0x0000000000007918 */ /* 0x000fc00000000000 */
        /* <DEDUP_REMOVED lines=9> */
.L_x_15:


//--------------------- .nv.shared.reserved.0     --------------------------
	.section	.nv.shared.reserved.0,"aw",@nobits
	.weak		__nv_reservedSMEM_offset_0_alias
	.size		__nv_reservedSMEM_offset_0_alias, 0, 64
	.other		__nv_reservedSMEM_offset_0_alias,@"STO_CUDA_RESERVED_SHARED STV_DEFAULT"
__nv_reservedSMEM_offset_0_alias:
	.zero		0
	.zero		64


//--------------------- .nv.constant0._Z19buildInternalKernelPiP4NodeS1_i --------------------------
	.section	.nv.constant0._Z19buildInternalKernelPiP4NodeS1_i,"a",@progbits
	.sectionflags	@""
	.align	4
.nv.constant0._Z19buildInternalKernelPiP4NodeS1_i:
	.zero		924


//--------------------- SYMBOLS --------------------------

	.type		.nv.reservedSmem.offset0,@object
	.size		.nv.reservedSmem.offset0,0x4
